//
// Generated by NVIDIA NVVM Compiler
//
// Compiler Build ID: CL-36424714
// Cuda compilation tools, release 13.0, V13.0.88
// Based on NVVM 20.0.0
//

.version 9.0
.target sm_100
.address_size 64

	// .globl	_ZN3cub18CUB_300001_SM_10006detail11EmptyKernelIvEEvv
.global .align 4 .b8 precalc_xorwow_matrix[102400];
.global .align 4 .b8 precalc_xorwow_offset_matrix[102400];
.global .align 4 .b8 mrg32k3aM1[2304];
.global .align 4 .b8 mrg32k3aM2[2304];
.global .align 4 .b8 mrg32k3aM1SubSeq[2016];
.global .align 4 .b8 mrg32k3aM2SubSeq[2016];
.global .align 4 .b8 mrg32k3aM1Seq[2304];
.global .align 4 .b8 mrg32k3aM2Seq[2304];
.const .align 8 .b8 __cr_lgamma_table[72];
.global .align 1 .b8 _ZN41_INTERNAL_00420102_4_k_cu_ba0b9042_1500814cuda3std3__45__cpo5beginE[1];
.global .align 1 .b8 _ZN41_INTERNAL_00420102_4_k_cu_ba0b9042_1500814cuda3std3__45__cpo3endE[1];
.global .align 1 .b8 _ZN41_INTERNAL_00420102_4_k_cu_ba0b9042_1500814cuda3std3__45__cpo6cbeginE[1];
.global .align 1 .b8 _ZN41_INTERNAL_00420102_4_k_cu_ba0b9042_1500814cuda3std3__45__cpo4cendE[1];
.global .align 1 .b8 _ZN41_INTERNAL_00420102_4_k_cu_ba0b9042_1500814cuda3std3__45__cpo6rbeginE[1];
.global .align 1 .b8 _ZN41_INTERNAL_00420102_4_k_cu_ba0b9042_1500814cuda3std3__45__cpo4rendE[1];
.global .align 1 .b8 _ZN41_INTERNAL_00420102_4_k_cu_ba0b9042_1500814cuda3std3__45__cpo7crbeginE[1];
.global .align 1 .b8 _ZN41_INTERNAL_00420102_4_k_cu_ba0b9042_1500814cuda3std3__45__cpo5crendE[1];
.global .align 1 .b8 _ZN41_INTERNAL_00420102_4_k_cu_ba0b9042_1500814cuda3std3__443_GLOBAL__N__00420102_4_k_cu_ba0b9042_1500816ignoreE[1];
.global .align 1 .b8 _ZN41_INTERNAL_00420102_4_k_cu_ba0b9042_1500814cuda3std3__419piecewise_constructE[1];
.global .align 1 .b8 _ZN41_INTERNAL_00420102_4_k_cu_ba0b9042_1500814cuda3std3__48in_placeE[1];
.global .align 1 .b8 _ZN41_INTERNAL_00420102_4_k_cu_ba0b9042_1500814cuda3std3__420unreachable_sentinelE[1];
.global .align 1 .b8 _ZN41_INTERNAL_00420102_4_k_cu_ba0b9042_1500814cuda3std3__47nulloptE[1];
.global .align 1 .b8 _ZN41_INTERNAL_00420102_4_k_cu_ba0b9042_1500814cuda3std3__48unexpectE[1];
.global .align 1 .b8 _ZN41_INTERNAL_00420102_4_k_cu_ba0b9042_1500814cuda3std6ranges3__45__cpo4swapE[1];
.global .align 1 .b8 _ZN41_INTERNAL_00420102_4_k_cu_ba0b9042_1500814cuda3std6ranges3__45__cpo9iter_moveE[1];
.global .align 1 .b8 _ZN41_INTERNAL_00420102_4_k_cu_ba0b9042_1500814cuda3std6ranges3__45__cpo5beginE[1];
.global .align 1 .b8 _ZN41_INTERNAL_00420102_4_k_cu_ba0b9042_1500814cuda3std6ranges3__45__cpo3endE[1];
.global .align 1 .b8 _ZN41_INTERNAL_00420102_4_k_cu_ba0b9042_1500814cuda3std6ranges3__45__cpo6cbeginE[1];
.global .align 1 .b8 _ZN41_INTERNAL_00420102_4_k_cu_ba0b9042_1500814cuda3std6ranges3__45__cpo4cendE[1];
.global .align 1 .b8 _ZN41_INTERNAL_00420102_4_k_cu_ba0b9042_1500814cuda3std6ranges3__45__cpo7advanceE[1];
.global .align 1 .b8 _ZN41_INTERNAL_00420102_4_k_cu_ba0b9042_1500814cuda3std6ranges3__45__cpo9iter_swapE[1];
.global .align 1 .b8 _ZN41_INTERNAL_00420102_4_k_cu_ba0b9042_1500814cuda3std6ranges3__45__cpo4nextE[1];
.global .align 1 .b8 _ZN41_INTERNAL_00420102_4_k_cu_ba0b9042_1500814cuda3std6ranges3__45__cpo4prevE[1];
.global .align 1 .b8 _ZN41_INTERNAL_00420102_4_k_cu_ba0b9042_1500814cuda3std6ranges3__45__cpo4dataE[1];
.global .align 1 .b8 _ZN41_INTERNAL_00420102_4_k_cu_ba0b9042_1500814cuda3std6ranges3__45__cpo5cdataE[1];
.global .align 1 .b8 _ZN41_INTERNAL_00420102_4_k_cu_ba0b9042_1500814cuda3std6ranges3__45__cpo4sizeE[1];
.global .align 1 .b8 _ZN41_INTERNAL_00420102_4_k_cu_ba0b9042_1500814cuda3std6ranges3__45__cpo5ssizeE[1];
.global .align 1 .b8 _ZN41_INTERNAL_00420102_4_k_cu_ba0b9042_1500814cuda3std6ranges3__45__cpo8distanceE[1];
.global .align 1 .b8 _ZN41_INTERNAL_00420102_4_k_cu_ba0b9042_1500816thrust24THRUST_300001_SM_1000_NS8cuda_cub3parE[1];
.global .align 1 .b8 _ZN41_INTERNAL_00420102_4_k_cu_ba0b9042_1500816thrust24THRUST_300001_SM_1000_NS8cuda_cub10par_nosyncE[1];
.global .align 1 .b8 _ZN41_INTERNAL_00420102_4_k_cu_ba0b9042_1500816thrust24THRUST_300001_SM_1000_NS6system6detail10sequential3seqE[1];
.global .align 1 .b8 _ZN41_INTERNAL_00420102_4_k_cu_ba0b9042_1500816thrust24THRUST_300001_SM_1000_NS6system3cpp3parE[1];
.global .align 1 .b8 _ZN41_INTERNAL_00420102_4_k_cu_ba0b9042_1500816thrust24THRUST_300001_SM_1000_NS12placeholders2_1E[1];
.global .align 1 .b8 _ZN41_INTERNAL_00420102_4_k_cu_ba0b9042_1500816thrust24THRUST_300001_SM_1000_NS12placeholders2_2E[1];
.global .align 1 .b8 _ZN41_INTERNAL_00420102_4_k_cu_ba0b9042_1500816thrust24THRUST_300001_SM_1000_NS12placeholders2_3E[1];
.global .align 1 .b8 _ZN41_INTERNAL_00420102_4_k_cu_ba0b9042_1500816thrust24THRUST_300001_SM_1000_NS12placeholders2_4E[1];
.global .align 1 .b8 _ZN41_INTERNAL_00420102_4_k_cu_ba0b9042_1500816thrust24THRUST_300001_SM_1000_NS12placeholders2_5E[1];
.global .align 1 .b8 _ZN41_INTERNAL_00420102_4_k_cu_ba0b9042_1500816thrust24THRUST_300001_SM_1000_NS12placeholders2_6E[1];
.global .align 1 .b8 _ZN41_INTERNAL_00420102_4_k_cu_ba0b9042_1500816thrust24THRUST_300001_SM_1000_NS12placeholders2_7E[1];
.global .align 1 .b8 _ZN41_INTERNAL_00420102_4_k_cu_ba0b9042_1500816thrust24THRUST_300001_SM_1000_NS12placeholders2_8E[1];
.global .align 1 .b8 _ZN41_INTERNAL_00420102_4_k_cu_ba0b9042_1500816thrust24THRUST_300001_SM_1000_NS12placeholders2_9E[1];
.global .align 1 .b8 _ZN41_INTERNAL_00420102_4_k_cu_ba0b9042_1500816thrust24THRUST_300001_SM_1000_NS12placeholders3_10E[1];
.global .align 1 .b8 _ZN41_INTERNAL_00420102_4_k_cu_ba0b9042_1500816thrust24THRUST_300001_SM_1000_NS3seqE[1];
.global .align 1 .b8 _ZN41_INTERNAL_00420102_4_k_cu_ba0b9042_1500816thrust24THRUST_300001_SM_1000_NS6deviceE[1];

.visible .entry _ZN3cub18CUB_300001_SM_10006detail11EmptyKernelIvEEvv()
{


	ret;

}


// ===== COMPILED SASS (sm_100) =====

	.target	sm_100

	.elftype	@"ET_EXEC"


//--------------------- .note.nv.tkinfo           --------------------------
	.section	.note.nv.tkinfo,"",@"SHT_NOTE"
	.sectionflags	@"SHF_NOTE_NV_TKINFO"
	.tkinfo
        /*0018*/ 	.word	0x00000002
        /*0030*/ 	.string	""
        /*0030*/ 	.string	"ptxas"
        /*0030*/ 	.string	"Cuda compilation tools, release 13.0, V13.0.88"
        /*0030*/ 	.string	"Build cuda_13.0.r13.0/compiler.36424714_0"
        /*0030*/ 	.string	"-arch sm_100 -m 64 "



//--------------------- .note.nv.cuinfo           --------------------------
	.section	.note.nv.cuinfo,"",@"SHT_NOTE"
	.sectionflags	@"SHF_NOTE_NV_CUINFO"
        /*0018*/ 	.short	0x0002
        /*001a*/ 	.short	0x0064
        /*001c*/ 	.short	0x0082
	.zero		2


//--------------------- .nv.info                  --------------------------
	.section	.nv.info,"",@"SHT_CUDA_INFO"
	.align	4


	//----- nvinfo : EIATTR_REGCOUNT
	.align		4
        /*0000*/ 	.byte	0x04, 0x2f
        /*0002*/ 	.short	(.L_55 - .L_54)
	.align		4
.L_54:
        /*0004*/ 	.word	index@(_ZN3cub18CUB_300001_SM_10006detail11EmptyKernelIvEEvv)
        /*0008*/ 	.word	0x00000004


	//----- nvinfo : EIATTR_FRAME_SIZE
	.align		4
.L_55:
        /*000c*/ 	.byte	0x04, 0x11
        /*000e*/ 	.short	(.L_57 - .L_56)
	.align		4
.L_56:
        /*0010*/ 	.word	index@(_ZN3cub18CUB_300001_SM_10006detail11EmptyKernelIvEEvv)
        /*0014*/ 	.word	0x00000000


	//----- nvinfo : EIATTR_MIN_STACK_SIZE
	.align		4
.L_57:
        /*0018*/ 	.byte	0x04, 0x12
        /*001a*/ 	.short	(.L_59 - .L_58)
	.align		4
.L_58:
        /*001c*/ 	.word	index@(_ZN3cub18CUB_300001_SM_10006detail11EmptyKernelIvEEvv)
        /*0020*/ 	.word	0x00000000
.L_59:


//--------------------- .nv.compat                --------------------------
	.section	.nv.compat,"",@"SHT_CUDA_COMPAT_INFO"
	.align	4
        /*0000*/ 	.byte	0x02, 0x09, 0x00, 0x00, 0x02, 0x02, 0x01, 0x00, 0x02, 0x05, 0x05, 0x00, 0x03, 0x07, 0x01, 0x01
        /*0010*/ 	.byte	0x02, 0x03, 0x00, 0x00, 0x02, 0x06, 0x01, 0x00, 0x04, 0x0b, 0x08, 0x00, 0x09, 0x00, 0x00, 0x00
        /*0020*/ 	.byte	0x00, 0x00, 0x00, 0x00


//--------------------- .nv.info._ZN3cub18CUB_300001_SM_10006detail11EmptyKernelIvEEvv --------------------------
	.section	.nv.info._ZN3cub18CUB_300001_SM_10006detail11EmptyKernelIvEEvv,"",@"SHT_CUDA_INFO"
	.sectionflags	@""
	.align	4


	//----- nvinfo : EIATTR_CUDA_API_VERSION
	.align		4
        /*0000*/ 	.byte	0x04, 0x37
        /*0002*/ 	.short	(.L_61 - .L_60)
.L_60:
        /*0004*/ 	.word	0x00000082


	//----- nvinfo : EIATTR_SPARSE_MMA_MASK
	.align		4
.L_61:
        /*0008*/ 	.byte	0x03, 0x50
        /*000a*/ 	.short	0x0000


	//----- nvinfo : EIATTR_MAXREG_COUNT
	.align		4
        /*000c*/ 	.byte	0x03, 0x1b
        /*000e*/ 	.short	0x00ff


	//----- nvinfo : EIATTR_MERCURY_ISA_VERSION
	.align		4
        /*0010*/ 	.byte	0x03, 0x5f
        /*0012*/ 	.short	0x0101


	//----- nvinfo : EIATTR_VRC_CTA_INIT_COUNT
	.align		4
        /*0014*/ 	.byte	0x02, 0x4a
	.zero		1
	.zero		1


	//----- nvinfo : EIATTR_EXIT_INSTR_OFFSETS
	.align		4
        /*0018*/ 	.byte	0x04, 0x1c
        /*001a*/ 	.short	(.L_63 - .L_62)


	//   ....[0]....
.L_62:
        /*001c*/ 	.word	0x00000010


	//----- nvinfo : EIATTR_SW_WAR
	.align		4
.L_63:
        /*0020*/ 	.byte	0x04, 0x36
        /*0022*/ 	.short	(.L_65 - .L_64)
.L_64:
        /*0024*/ 	.word	0x00000008
.L_65:


//--------------------- .nv.callgraph             --------------------------
	.section	.nv.callgraph,"",@"SHT_CUDA_CALLGRAPH"
	.align	4
	.sectionentsize	8
	.align		4
        /*0000*/ 	.word	0x00000000
	.align		4
        /*0004*/ 	.word	0xffffffff
	.align		4
        /*0008*/ 	.word	0x00000000
	.align		4
        /*000c*/ 	.word	0xfffffffe
	.align		4
        /*0010*/ 	.word	0x00000000
	.align		4
        /*0014*/ 	.word	0xfffffffd
	.align		4
        /*0018*/ 	.word	0x00000000
	.align		4
        /*001c*/ 	.word	0xfffffffc


//--------------------- .nv.constant4             --------------------------
	.section	.nv.constant4,"a",@progbits
	.align	8
	.align		8
.nv.constant4:
        /*0000*/ 	.dword	precalc_xorwow_matrix
	.align		8
        /*0008*/ 	.dword	precalc_xorwow_offset_matrix
	.align		8
        /*0010*/ 	.dword	mrg32k3aM1
	.align		8
        /*0018*/ 	.dword	mrg32k3aM2
	.align		8
        /*0020*/ 	.dword	mrg32k3aM1SubSeq
	.align		8
        /*0028*/ 	.dword	mrg32k3aM2SubSeq
	.align		8
        /*0030*/ 	.dword	mrg32k3aM1Seq
	.align		8
        /*0038*/ 	.dword	mrg32k3aM2Seq
	.align		8
        /*0040*/ 	.dword	_ZN41_INTERNAL_00420102_4_k_cu_ba0b9042_1504844cuda3std3__45__cpo5beginE
	.align		8
        /*0048*/ 	.dword	_ZN41_INTERNAL_00420102_4_k_cu_ba0b9042_1504844cuda3std3__45__cpo3endE
	.align		8
        /*0050*/ 	.dword	_ZN41_INTERNAL_00420102_4_k_cu_ba0b9042_1504844cuda3std3__45__cpo6cbeginE
	.align		8
        /*0058*/ 	.dword	_ZN41_INTERNAL_00420102_4_k_cu_ba0b9042_1504844cuda3std3__45__cpo4cendE
	.align		8
        /*0060*/ 	.dword	_ZN41_INTERNAL_00420102_4_k_cu_ba0b9042_1504844cuda3std3__45__cpo6rbeginE
	.align		8
        /*0068*/ 	.dword	_ZN41_INTERNAL_00420102_4_k_cu_ba0b9042_1504844cuda3std3__45__cpo4rendE
	.align		8
        /*0070*/ 	.dword	_ZN41_INTERNAL_00420102_4_k_cu_ba0b9042_1504844cuda3std3__45__cpo7crbeginE
	.align		8
        /*0078*/ 	.dword	_ZN41_INTERNAL_00420102_4_k_cu_ba0b9042_1504844cuda3std3__45__cpo5crendE
	.align		8
        /*0080*/ 	.dword	_ZN41_INTERNAL_00420102_4_k_cu_ba0b9042_1504844cuda3std3__443_GLOBAL__N__00420102_4_k_cu_ba0b9042_1504846ignoreE
	.align		8
        /*0088*/ 	.dword	_ZN41_INTERNAL_00420102_4_k_cu_ba0b9042_1504844cuda3std3__419piecewise_constructE
	.align		8
        /*0090*/ 	.dword	_ZN41_INTERNAL_00420102_4_k_cu_ba0b9042_1504844cuda3std3__48in_placeE
	.align		8
        /*0098*/ 	.dword	_ZN41_INTERNAL_00420102_4_k_cu_ba0b9042_1504844cuda3std3__420unreachable_sentinelE
	.align		8
        /*00a0*/ 	.dword	_ZN41_INTERNAL_00420102_4_k_cu_ba0b9042_1504844cuda3std3__47nulloptE
	.align		8
        /*00a8*/ 	.dword	_ZN41_INTERNAL_00420102_4_k_cu_ba0b9042_1504844cuda3std3__48unexpectE
	.align		8
        /*00b0*/ 	.dword	_ZN41_INTERNAL_00420102_4_k_cu_ba0b9042_1504844cuda3std6ranges3__45__cpo4swapE
	.align		8
        /*00b8*/ 	.dword	_ZN41_INTERNAL_00420102_4_k_cu_ba0b9042_1504844cuda3std6ranges3__45__cpo9iter_moveE
	.align		8
        /*00c0*/ 	.dword	_ZN41_INTERNAL_00420102_4_k_cu_ba0b9042_1504844cuda3std6ranges3__45__cpo5beginE
	.align		8
        /*00c8*/ 	.dword	_ZN41_INTERNAL_00420102_4_k_cu_ba0b9042_1504844cuda3std6ranges3__45__cpo3endE
	.align		8
        /*00d0*/ 	.dword	_ZN41_INTERNAL_00420102_4_k_cu_ba0b9042_1504844cuda3std6ranges3__45__cpo6cbeginE
	.align		8
        /*00d8*/ 	.dword	_ZN41_INTERNAL_00420102_4_k_cu_ba0b9042_1504844cuda3std6ranges3__45__cpo4cendE
	.align		8
        /*00e0*/ 	.dword	_ZN41_INTERNAL_00420102_4_k_cu_ba0b9042_1504844cuda3std6ranges3__45__cpo7advanceE
	.align		8
        /*00e8*/ 	.dword	_ZN41_INTERNAL_00420102_4_k_cu_ba0b9042_1504844cuda3std6ranges3__45__cpo9iter_swapE
	.align		8
        /*00f0*/ 	.dword	_ZN41_INTERNAL_00420102_4_k_cu_ba0b9042_1504844cuda3std6ranges3__45__cpo4nextE
	.align		8
        /*00f8*/ 	.dword	_ZN41_INTERNAL_00420102_4_k_cu_ba0b9042_1504844cuda3std6ranges3__45__cpo4prevE
	.align		8
        /*0100*/ 	.dword	_ZN41_INTERNAL_00420102_4_k_cu_ba0b9042_1504844cuda3std6ranges3__45__cpo4dataE
	.align		8
        /*0108*/ 	.dword	_ZN41_INTERNAL_00420102_4_k_cu_ba0b9042_1504844cuda3std6ranges3__45__cpo5cdataE
	.align		8
        /*0110*/ 	.dword	_ZN41_INTERNAL_00420102_4_k_cu_ba0b9042_1504844cuda3std6ranges3__45__cpo4sizeE
	.align		8
        /*0118*/ 	.dword	_ZN41_INTERNAL_00420102_4_k_cu_ba0b9042_1504844cuda3std6ranges3__45__cpo5ssizeE
	.align		8
        /*0120*/ 	.dword	_ZN41_INTERNAL_00420102_4_k_cu_ba0b9042_1504844cuda3std6ranges3__45__cpo8distanceE
	.align		8
        /*0128*/ 	.dword	_ZN41_INTERNAL_00420102_4_k_cu_ba0b9042_1504846thrust24THRUST_300001_SM_1000_NS8cuda_cub3parE
	.align		8
        /*0130*/ 	.dword	_ZN41_INTERNAL_00420102_4_k_cu_ba0b9042_1504846thrust24THRUST_300001_SM_1000_NS8cuda_cub10par_nosyncE
	.align		8
        /*0138*/ 	.dword	_ZN41_INTERNAL_00420102_4_k_cu_ba0b9042_1504846thrust24THRUST_300001_SM_1000_NS6system6detail10sequential3seqE
	.align		8
        /*0140*/ 	.dword	_ZN41_INTERNAL_00420102_4_k_cu_ba0b9042_1504846thrust24THRUST_300001_SM_1000_NS6system3cpp3parE
	.align		8
        /*0148*/ 	.dword	_ZN41_INTERNAL_00420102_4_k_cu_ba0b9042_1504846thrust24THRUST_300001_SM_1000_NS12placeholders2_1E
	.align		8
        /*0150*/ 	.dword	_ZN41_INTERNAL_00420102_4_k_cu_ba0b9042_1504846thrust24THRUST_300001_SM_1000_NS12placeholders2_2E
	.align		8
        /*0158*/ 	.dword	_ZN41_INTERNAL_00420102_4_k_cu_ba0b9042_1504846thrust24THRUST_300001_SM_1000_NS12placeholders2_3E
	.align		8
        /*0160*/ 	.dword	_ZN41_INTERNAL_00420102_4_k_cu_ba0b9042_1504846thrust24THRUST_300001_SM_1000_NS12placeholders2_4E
	.align		8
        /*0168*/ 	.dword	_ZN41_INTERNAL_00420102_4_k_cu_ba0b9042_1504846thrust24THRUST_300001_SM_1000_NS12placeholders2_5E
	.align		8
        /*0170*/ 	.dword	_ZN41_INTERNAL_00420102_4_k_cu_ba0b9042_1504846thrust24THRUST_300001_SM_1000_NS12placeholders2_6E
	.align		8
        /*0178*/ 	.dword	_ZN41_INTERNAL_00420102_4_k_cu_ba0b9042_1504846thrust24THRUST_300001_SM_1000_NS12placeholders2_7E
	.align		8
        /*0180*/ 	.dword	_ZN41_INTERNAL_00420102_4_k_cu_ba0b9042_1504846thrust24THRUST_300001_SM_1000_NS12placeholders2_8E
	.align		8
        /*0188*/ 	.dword	_ZN41_INTERNAL_00420102_4_k_cu_ba0b9042_1504846thrust24THRUST_300001_SM_1000_NS12placeholders2_9E
	.align		8
        /*0190*/ 	.dword	_ZN41_INTERNAL_00420102_4_k_cu_ba0b9042_1504846thrust24THRUST_300001_SM_1000_NS12placeholders3_10E
	.align		8
        /*0198*/ 	.dword	_ZN41_INTERNAL_00420102_4_k_cu_ba0b9042_1504846thrust24THRUST_300001_SM_1000_NS3seqE
	.align		8
        /*01a0*/ 	.dword	_ZN41_INTERNAL_00420102_4_k_cu_ba0b9042_1504846thrust24THRUST_300001_SM_1000_NS6deviceE


//--------------------- .nv.constant3             --------------------------
	.section	.nv.constant3,"a",@progbits
	.align	8
.nv.constant3:
	.type		__cr_lgamma_table,@object
	.size		__cr_lgamma_table,(.L_8 - __cr_lgamma_table)
__cr_lgamma_table:
        /*0000*/ 	.byte	0x00, 0x00, 0x00, 0x00, 0x00, 0x00, 0x00, 0x00, 0x00, 0x00, 0x00, 0x00, 0x00, 0x00, 0x00, 0x00
        /*0010*/ 	.byte	0xef, 0x39, 0xfa, 0xfe, 0x42, 0x2e, 0xe6, 0x3f, 0x02, 0x20, 0x2a, 0xfa, 0x0b, 0xab, 0xfc, 0x3f
        /*0020*/ 	.byte	0xf9, 0x2c, 0x92, 0x7c, 0xa7, 0x6c, 0x09, 0x40, 0xc9, 0x79, 0x44, 0x3c, 0x64, 0x26, 0x13, 0x40
        /*0030*/ 	.byte	0xca, 0x01, 0xcf, 0x3a, 0x27, 0x51, 0x1a, 0x40, 0x30, 0xcc, 0x2d, 0xf3, 0xe1, 0x0c, 0x21, 0x40
        /*0040*/ 	.byte	0x0d, 0xb7, 0xfc, 0x82, 0x8e, 0x35, 0x25, 0x40
.L_8:


//--------------------- .text._ZN3cub18CUB_300001_SM_10006detail11EmptyKernelIvEEvv --------------------------
	.section	.text._ZN3cub18CUB_300001_SM_10006detail11EmptyKernelIvEEvv,"ax",@progbits
	.align	128
        .global         _ZN3cub18CUB_300001_SM_10006detail11EmptyKernelIvEEvv
        .type           _ZN3cub18CUB_300001_SM_10006detail11EmptyKernelIvEEvv,@function
        .size           _ZN3cub18CUB_300001_SM_10006detail11EmptyKernelIvEEvv,(.L_x_1 - _ZN3cub18CUB_300001_SM_10006detail11EmptyKernelIvEEvv)
        .other          _ZN3cub18CUB_300001_SM_10006detail11EmptyKernelIvEEvv,@"STO_CUDA_ENTRY STV_DEFAULT"
_ZN3cub18CUB_300001_SM_10006detail11EmptyKernelIvEEvv:
.text._ZN3cub18CUB_300001_SM_10006detail11EmptyKernelIvEEvv:
[----:B------:R-:W-:Y:S01]  /*0000*/  LDC R1, c[0x0][0x37c] ;  /* 0x0000df00ff017b82 */ /* 0x000fe20000000800 */
[----:B------:R-:W-:Y:S05]  /*0010*/  EXIT ;  /* 0x000000000000794d */ /* 0x000fea0003800000 */
.L_x_0:
[----:B------:R-:W-:-:S00]  /*0020*/  BRA `(.L_x_0) ;  /* 0xfffffffc00fc7947 */ /* 0x000fc0000383ffff */
[----:B------:R-:W-:-:S00]  /*0030*/  NOP ;  /* 0x0000000000007918 */ /* 0x000fc00000000000 */
        /* <DEDUP_REMOVED lines=12> */
.L_x_1:


//--------------------- .nv.global.init           --------------------------
	.section	.nv.global.init,"aw",@progbits
	.align	4
.nv.global.init:
	.type		mrg32k3aM1SubSeq,@object
	.size		mrg32k3aM1SubSeq,(mrg32k3aM2SubSeq - mrg32k3aM1SubSeq)
mrg32k3aM1SubSeq:
        /*0000*/ 	.byte	0x0b, 0xcc, 0xee, 0x04, 0x73, 0x29, 0x8b, 0x6f, 0xf6, 0x53, 0x03, 0xf6, 0x23, 0xf6, 0xea, 0xda
        /* <DEDUP_REMOVED lines=125> */
	.type		mrg32k3aM2SubSeq,@object
	.size		mrg32k3aM2SubSeq,(mrg32k3aM1 - mrg32k3aM2SubSeq)
mrg32k3aM2SubSeq:
        /* <DEDUP_REMOVED lines=126> */
	.type		mrg32k3aM1,@object
	.size		mrg32k3aM1,(mrg32k3aM1Seq - mrg32k3aM1)
mrg32k3aM1:
        /* <DEDUP_REMOVED lines=144> */
	.type		mrg32k3aM1Seq,@object
	.size		mrg32k3aM1Seq,(mrg32k3aM2 - mrg32k3aM1Seq)
mrg32k3aM1Seq:
        /* <DEDUP_REMOVED lines=144> */
	.type		mrg32k3aM2,@object
	.size		mrg32k3aM2,(mrg32k3aM2Seq - mrg32k3aM2)
mrg32k3aM2:
        /* <DEDUP_REMOVED lines=144> */
	.type		mrg32k3aM2Seq,@object
	.size		mrg32k3aM2Seq,(precalc_xorwow_matrix - mrg32k3aM2Seq)
mrg32k3aM2Seq:
        /* <DEDUP_REMOVED lines=144> */
	.type		precalc_xorwow_matrix,@object
	.size		precalc_xorwow_matrix,(precalc_xorwow_offset_matrix - precalc_xorwow_matrix)
precalc_xorwow_matrix:
        /* <DEDUP_REMOVED lines=6400> */
	.type		precalc_xorwow_offset_matrix,@object
	.size		precalc_xorwow_offset_matrix,(.L_1 - precalc_xorwow_offset_matrix)
precalc_xorwow_offset_matrix:
        /* <DEDUP_REMOVED lines=6400> */
.L_1:


//--------------------- .nv.shared.reserved.0     --------------------------
	.section	.nv.shared.reserved.0,"aw",@nobits
	.weak		__nv_reservedSMEM_offset_0_alias
	.size		__nv_reservedSMEM_offset_0_alias, 0, 64
	.other		__nv_reservedSMEM_offset_0_alias,@"STO_CUDA_RESERVED_SHARED STV_DEFAULT"
__nv_reservedSMEM_offset_0_alias:
	.zero		0
	.zero		64


//--------------------- .nv.global                --------------------------
	.section	.nv.global,"aw",@nobits
.nv.global:
	.type		_ZN41_INTERNAL_00420102_4_k_cu_ba0b9042_1504846thrust24THRUST_300001_SM_1000_NS12placeholders2_8E,@object
	.size		_ZN41_INTERNAL_00420102_4_k_cu_ba0b9042_1504846thrust24THRUST_300001_SM_1000_NS12placeholders2_8E,(_ZN41_INTERNAL_00420102_4_k_cu_ba0b9042_1504844cuda3std3__443_GLOBAL__N__00420102_4_k_cu_ba0b9042_1504846ignoreE - _ZN41_INTERNAL_00420102_4_k_cu_ba0b9042_1504846thrust24THRUST_300001_SM_1000_NS12placeholders2_8E)
_ZN41_INTERNAL_00420102_4_k_cu_ba0b9042_1504846thrust24THRUST_300001_SM_1000_NS12placeholders2_8E:
	.zero		1
	.type		_ZN41_INTERNAL_00420102_4_k_cu_ba0b9042_1504844cuda3std3__443_GLOBAL__N__00420102_4_k_cu_ba0b9042_1504846ignoreE,@object
	.size		_ZN41_INTERNAL_00420102_4_k_cu_ba0b9042_1504844cuda3std3__443_GLOBAL__N__00420102_4_k_cu_ba0b9042_1504846ignoreE,(_ZN41_INTERNAL_00420102_4_k_cu_ba0b9042_1504844cuda3std6ranges3__45__cpo4dataE - _ZN41_INTERNAL_00420102_4_k_cu_ba0b9042_1504844cuda3std3__443_GLOBAL__N__00420102_4_k_cu_ba0b9042_1504846ignoreE)
_ZN41_INTERNAL_00420102_4_k_cu_ba0b9042_1504844cuda3std3__443_GLOBAL__N__00420102_4_k_cu_ba0b9042_1504846ignoreE:
	.zero		1
	.type		_ZN41_INTERNAL_00420102_4_k_cu_ba0b9042_1504844cuda3std6ranges3__45__cpo4dataE,@object
	.size		_ZN41_INTERNAL_00420102_4_k_cu_ba0b9042_1504844cuda3std6ranges3__45__cpo4dataE,(_ZN41_INTERNAL_00420102_4_k_cu_ba0b9042_1504846thrust24THRUST_300001_SM_1000_NS6system3cpp3parE - _ZN41_INTERNAL_00420102_4_k_cu_ba0b9042_1504844cuda3std6ranges3__45__cpo4dataE)
_ZN41_INTERNAL_00420102_4_k_cu_ba0b9042_1504844cuda3std6ranges3__45__cpo4dataE:
	.zero		1
	.type		_ZN41_INTERNAL_00420102_4_k_cu_ba0b9042_1504846thrust24THRUST_300001_SM_1000_NS6system3cpp3parE,@object
	.size		_ZN41_INTERNAL_00420102_4_k_cu_ba0b9042_1504846thrust24THRUST_300001_SM_1000_NS6system3cpp3parE,(_ZN41_INTERNAL_00420102_4_k_cu_ba0b9042_1504844cuda3std3__45__cpo5beginE - _ZN41_INTERNAL_00420102_4_k_cu_ba0b9042_1504846thrust24THRUST_300001_SM_1000_NS6system3cpp3parE)
_ZN41_INTERNAL_00420102_4_k_cu_ba0b9042_1504846thrust24THRUST_300001_SM_1000_NS6system3cpp3parE:
	.zero		1
	.type		_ZN41_INTERNAL_00420102_4_k_cu_ba0b9042_1504844cuda3std3__45__cpo5beginE,@object
	.size		_ZN41_INTERNAL_00420102_4_k_cu_ba0b9042_1504844cuda3std3__45__cpo5beginE,(_ZN41_INTERNAL_00420102_4_k_cu_ba0b9042_1504844cuda3std6ranges3__45__cpo5beginE - _ZN41_INTERNAL_00420102_4_k_cu_ba0b9042_1504844cuda3std3__45__cpo5beginE)
_ZN41_INTERNAL_00420102_4_k_cu_ba0b9042_1504844cuda3std3__45__cpo5beginE:
	.zero		1
	.type		_ZN41_INTERNAL_00420102_4_k_cu_ba0b9042_1504844cuda3std6ranges3__45__cpo5beginE,@object
	.size		_ZN41_INTERNAL_00420102_4_k_cu_ba0b9042_1504844cuda3std6ranges3__45__cpo5beginE,(_ZN41_INTERNAL_00420102_4_k_cu_ba0b9042_1504846thrust24THRUST_300001_SM_1000_NS6deviceE - _ZN41_INTERNAL_00420102_4_k_cu_ba0b9042_1504844cuda3std6ranges3__45__cpo5beginE)
_ZN41_INTERNAL_00420102_4_k_cu_ba0b9042_1504844cuda3std6ranges3__45__cpo5beginE:
	.zero		1
	.type		_ZN41_INTERNAL_00420102_4_k_cu_ba0b9042_1504846thrust24THRUST_300001_SM_1000_NS6deviceE,@object
	.size		_ZN41_INTERNAL_00420102_4_k_cu_ba0b9042_1504846thrust24THRUST_300001_SM_1000_NS6deviceE,(_ZN41_INTERNAL_00420102_4_k_cu_ba0b9042_1504844cuda3std3__47nulloptE - _ZN41_INTERNAL_00420102_4_k_cu_ba0b9042_1504846thrust24THRUST_300001_SM_1000_NS6deviceE)
_ZN41_INTERNAL_00420102_4_k_cu_ba0b9042_1504846thrust24THRUST_300001_SM_1000_NS6deviceE:
	.zero		1
	.type		_ZN41_INTERNAL_00420102_4_k_cu_ba0b9042_1504844cuda3std3__47nulloptE,@object
	.size		_ZN41_INTERNAL_00420102_4_k_cu_ba0b9042_1504844cuda3std3__47nulloptE,(_ZN41_INTERNAL_00420102_4_k_cu_ba0b9042_1504844cuda3std6ranges3__45__cpo8distanceE - _ZN41_INTERNAL_00420102_4_k_cu_ba0b9042_1504844cuda3std3__47nulloptE)
_ZN41_INTERNAL_00420102_4_k_cu_ba0b9042_1504844cuda3std3__47nulloptE:
	.zero		1
	.type		_ZN41_INTERNAL_00420102_4_k_cu_ba0b9042_1504844cuda3std6ranges3__45__cpo8distanceE,@object
	.size		_ZN41_INTERNAL_00420102_4_k_cu_ba0b9042_1504844cuda3std6ranges3__45__cpo8distanceE,(_ZN41_INTERNAL_00420102_4_k_cu_ba0b9042_1504846thrust24THRUST_300001_SM_1000_NS12placeholders2_4E - _ZN41_INTERNAL_00420102_4_k_cu_ba0b9042_1504844cuda3std6ranges3__45__cpo8distanceE)
_ZN41_INTERNAL_00420102_4_k_cu_ba0b9042_1504844cuda3std6ranges3__45__cpo8distanceE:
	.zero		1
	.type		_ZN41_INTERNAL_00420102_4_k_cu_ba0b9042_1504846thrust24THRUST_300001_SM_1000_NS12placeholders2_4E,@object
	.size		_ZN41_INTERNAL_00420102_4_k_cu_ba0b9042_1504846thrust24THRUST_300001_SM_1000_NS12placeholders2_4E,(_ZN41_INTERNAL_00420102_4_k_cu_ba0b9042_1504844cuda3std3__45__cpo6rbeginE - _ZN41_INTERNAL_00420102_4_k_cu_ba0b9042_1504846thrust24THRUST_300001_SM_1000_NS12placeholders2_4E)
_ZN41_INTERNAL_00420102_4_k_cu_ba0b9042_1504846thrust24THRUST_300001_SM_1000_NS12placeholders2_4E:
	.zero		1
	.type		_ZN41_INTERNAL_00420102_4_k_cu_ba0b9042_1504844cuda3std3__45__cpo6rbeginE,@object
	.size		_ZN41_INTERNAL_00420102_4_k_cu_ba0b9042_1504844cuda3std3__45__cpo6rbeginE,(_ZN41_INTERNAL_00420102_4_k_cu_ba0b9042_1504844cuda3std6ranges3__45__cpo7advanceE - _ZN41_INTERNAL_00420102_4_k_cu_ba0b9042_1504844cuda3std3__45__cpo6rbeginE)
_ZN41_INTERNAL_00420102_4_k_cu_ba0b9042_1504844cuda3std3__45__cpo6rbeginE:
	.zero		1
	.type		_ZN41_INTERNAL_00420102_4_k_cu_ba0b9042_1504844cuda3std6ranges3__45__cpo7advanceE,@object
	.size		_ZN41_INTERNAL_00420102_4_k_cu_ba0b9042_1504844cuda3std6ranges3__45__cpo7advanceE,(_ZN41_INTERNAL_00420102_4_k_cu_ba0b9042_1504846thrust24THRUST_300001_SM_1000_NS12placeholders3_10E - _ZN41_INTERNAL_00420102_4_k_cu_ba0b9042_1504844cuda3std6ranges3__45__cpo7advanceE)
_ZN41_INTERNAL_00420102_4_k_cu_ba0b9042_1504844cuda3std6ranges3__45__cpo7advanceE:
	.zero		1
	.type		_ZN41_INTERNAL_00420102_4_k_cu_ba0b9042_1504846thrust24THRUST_300001_SM_1000_NS12placeholders3_10E,@object
	.size		_ZN41_INTERNAL_00420102_4_k_cu_ba0b9042_1504846thrust24THRUST_300001_SM_1000_NS12placeholders3_10E,(_ZN41_INTERNAL_00420102_4_k_cu_ba0b9042_1504844cuda3std3__48in_placeE - _ZN41_INTERNAL_00420102_4_k_cu_ba0b9042_1504846thrust24THRUST_300001_SM_1000_NS12placeholders3_10E)
_ZN41_INTERNAL_00420102_4_k_cu_ba0b9042_1504846thrust24THRUST_300001_SM_1000_NS12placeholders3_10E:
	.zero		1
	.type		_ZN41_INTERNAL_00420102_4_k_cu_ba0b9042_1504844cuda3std3__48in_placeE,@object
	.size		_ZN41_INTERNAL_00420102_4_k_cu_ba0b9042_1504844cuda3std3__48in_placeE,(_ZN41_INTERNAL_00420102_4_k_cu_ba0b9042_1504844cuda3std6ranges3__45__cpo4sizeE - _ZN41_INTERNAL_00420102_4_k_cu_ba0b9042_1504844cuda3std3__48in_placeE)
_ZN41_INTERNAL_00420102_4_k_cu_ba0b9042_1504844cuda3std3__48in_placeE:
	.zero		1
	.type		_ZN41_INTERNAL_00420102_4_k_cu_ba0b9042_1504844cuda3std6ranges3__45__cpo4sizeE,@object
	.size		_ZN41_INTERNAL_00420102_4_k_cu_ba0b9042_1504844cuda3std6ranges3__45__cpo4sizeE,(_ZN41_INTERNAL_00420102_4_k_cu_ba0b9042_1504846thrust24THRUST_300001_SM_1000_NS12placeholders2_2E - _ZN41_INTERNAL_00420102_4_k_cu_ba0b9042_1504844cuda3std6ranges3__45__cpo4sizeE)
_ZN41_INTERNAL_00420102_4_k_cu_ba0b9042_1504844cuda3std6ranges3__45__cpo4sizeE:
	.zero		1
	.type		_ZN41_INTERNAL_00420102_4_k_cu_ba0b9042_1504846thrust24THRUST_300001_SM_1000_NS12placeholders2_2E,@object
	.size		_ZN41_INTERNAL_00420102_4_k_cu_ba0b9042_1504846thrust24THRUST_300001_SM_1000_NS12placeholders2_2E,(_ZN41_INTERNAL_00420102_4_k_cu_ba0b9042_1504844cuda3std3__45__cpo6cbeginE - _ZN41_INTERNAL_00420102_4_k_cu_ba0b9042_1504846thrust24THRUST_300001_SM_1000_NS12placeholders2_2E)
_ZN41_INTERNAL_00420102_4_k_cu_ba0b9042_1504846thrust24THRUST_300001_SM_1000_NS12placeholders2_2E:
	.zero		1
	.type		_ZN41_INTERNAL_00420102_4_k_cu_ba0b9042_1504844cuda3std3__45__cpo6cbeginE,@object
	.size		_ZN41_INTERNAL_00420102_4_k_cu_ba0b9042_1504844cuda3std3__45__cpo6cbeginE,(_ZN41_INTERNAL_00420102_4_k_cu_ba0b9042_1504844cuda3std6ranges3__45__cpo6cbeginE - _ZN41_INTERNAL_00420102_4_k_cu_ba0b9042_1504844cuda3std3__45__cpo6cbeginE)
_ZN41_INTERNAL_00420102_4_k_cu_ba0b9042_1504844cuda3std3__45__cpo6cbeginE:
	.zero		1
	.type		_ZN41_INTERNAL_00420102_4_k_cu_ba0b9042_1504844cuda3std6ranges3__45__cpo6cbeginE,@object
	.size		_ZN41_INTERNAL_00420102_4_k_cu_ba0b9042_1504844cuda3std6ranges3__45__cpo6cbeginE,(_ZN41_INTERNAL_00420102_4_k_cu_ba0b9042_1504846thrust24THRUST_300001_SM_1000_NS12placeholders2_6E - _ZN41_INTERNAL_00420102_4_k_cu_ba0b9042_1504844cuda3std6ranges3__45__cpo6cbeginE)
_ZN41_INTERNAL_00420102_4_k_cu_ba0b9042_1504844cuda3std6ranges3__45__cpo6cbeginE:
	.zero		1
	.type		_ZN41_INTERNAL_00420102_4_k_cu_ba0b9042_1504846thrust24THRUST_300001_SM_1000_NS12placeholders2_6E,@object
	.size		_ZN41_INTERNAL_00420102_4_k_cu_ba0b9042_1504846thrust24THRUST_300001_SM_1000_NS12placeholders2_6E,(_ZN41_INTERNAL_00420102_4_k_cu_ba0b9042_1504844cuda3std3__45__cpo7crbeginE - _ZN41_INTERNAL_00420102_4_k_cu_ba0b9042_1504846thrust24THRUST_300001_SM_1000_NS12placeholders2_6E)
_ZN41_INTERNAL_00420102_4_k_cu_ba0b9042_1504846thrust24THRUST_300001_SM_1000_NS12placeholders2_6E:
	.zero		1
	.type		_ZN41_INTERNAL_00420102_4_k_cu_ba0b9042_1504844cuda3std3__45__cpo7crbeginE,@object
	.size		_ZN41_INTERNAL_00420102_4_k_cu_ba0b9042_1504844cuda3std3__45__cpo7crbeginE,(_ZN41_INTERNAL_00420102_4_k_cu_ba0b9042_1504844cuda3std6ranges3__45__cpo4nextE - _ZN41_INTERNAL_00420102_4_k_cu_ba0b9042_1504844cuda3std3__45__cpo7crbeginE)
_ZN41_INTERNAL_00420102_4_k_cu_ba0b9042_1504844cuda3std3__45__cpo7crbeginE:
	.zero		1
	.type		_ZN41_INTERNAL_00420102_4_k_cu_ba0b9042_1504844cuda3std6ranges3__45__cpo4nextE,@object
	.size		_ZN41_INTERNAL_00420102_4_k_cu_ba0b9042_1504844cuda3std6ranges3__45__cpo4nextE,(_ZN41_INTERNAL_00420102_4_k_cu_ba0b9042_1504844cuda3std6ranges3__45__cpo4swapE - _ZN41_INTERNAL_00420102_4_k_cu_ba0b9042_1504844cuda3std6ranges3__45__cpo4nextE)
_ZN41_INTERNAL_00420102_4_k_cu_ba0b9042_1504844cuda3std6ranges3__45__cpo4nextE:
	.zero		1
	.type		_ZN41_INTERNAL_00420102_4_k_cu_ba0b9042_1504844cuda3std6ranges3__45__cpo4swapE,@object
	.size		_ZN41_INTERNAL_00420102_4_k_cu_ba0b9042_1504844cuda3std6ranges3__45__cpo4swapE,(_ZN41_INTERNAL_00420102_4_k_cu_ba0b9042_1504846thrust24THRUST_300001_SM_1000_NS8cuda_cub10par_nosyncE - _ZN41_INTERNAL_00420102_4_k_cu_ba0b9042_1504844cuda3std6ranges3__45__cpo4swapE)
_ZN41_INTERNAL_00420102_4_k_cu_ba0b9042_1504844cuda3std6ranges3__45__cpo4swapE:
	.zero		1
	.type		_ZN41_INTERNAL_00420102_4_k_cu_ba0b9042_1504846thrust24THRUST_300001_SM_1000_NS8cuda_cub10par_nosyncE,@object
	.size		_ZN41_INTERNAL_00420102_4_k_cu_ba0b9042_1504846thrust24THRUST_300001_SM_1000_NS8cuda_cub10par_nosyncE,(_ZN41_INTERNAL_00420102_4_k_cu_ba0b9042_1504846thrust24THRUST_300001_SM_1000_NS3seqE - _ZN41_INTERNAL_00420102_4_k_cu_ba0b9042_1504846thrust24THRUST_300001_SM_1000_NS8cuda_cub10par_nosyncE)
_ZN41_INTERNAL_00420102_4_k_cu_ba0b9042_1504846thrust24THRUST_300001_SM_1000_NS8cuda_cub10par_nosyncE:
	.zero		1
	.type		_ZN41_INTERNAL_00420102_4_k_cu_ba0b9042_1504846thrust24THRUST_300001_SM_1000_NS3seqE,@object
	.size		_ZN41_INTERNAL_00420102_4_k_cu_ba0b9042_1504846thrust24THRUST_300001_SM_1000_NS3seqE,(_ZN41_INTERNAL_00420102_4_k_cu_ba0b9042_1504844cuda3std3__420unreachable_sentinelE - _ZN41_INTERNAL_00420102_4_k_cu_ba0b9042_1504846thrust24THRUST_300001_SM_1000_NS3seqE)
_ZN41_INTERNAL_00420102_4_k_cu_ba0b9042_1504846thrust24THRUST_300001_SM_1000_NS3seqE:
	.zero		1
	.type		_ZN41_INTERNAL_00420102_4_k_cu_ba0b9042_1504844cuda3std3__420unreachable_sentinelE,@object
	.size		_ZN41_INTERNAL_00420102_4_k_cu_ba0b9042_1504844cuda3std3__420unreachable_sentinelE,(_ZN41_INTERNAL_00420102_4_k_cu_ba0b9042_1504844cuda3std6ranges3__45__cpo5ssizeE - _ZN41_INTERNAL_00420102_4_k_cu_ba0b9042_1504844cuda3std3__420unreachable_sentinelE)
_ZN41_INTERNAL_00420102_4_k_cu_ba0b9042_1504844cuda3std3__420unreachable_sentinelE:
	.zero		1
	.type		_ZN41_INTERNAL_00420102_4_k_cu_ba0b9042_1504844cuda3std6ranges3__45__cpo5ssizeE,@object
	.size		_ZN41_INTERNAL_00420102_4_k_cu_ba0b9042_1504844cuda3std6ranges3__45__cpo5ssizeE,(_ZN41_INTERNAL_00420102_4_k_cu_ba0b9042_1504846thrust24THRUST_300001_SM_1000_NS12placeholders2_3E - _ZN41_INTERNAL_00420102_4_k_cu_ba0b9042_1504844cuda3std6ranges3__45__cpo5ssizeE)
_ZN41_INTERNAL_00420102_4_k_cu_ba0b9042_1504844cuda3std6ranges3__45__cpo5ssizeE:
	.zero		1
	.type		_ZN41_INTERNAL_00420102_4_k_cu_ba0b9042_1504846thrust24THRUST_300001_SM_1000_NS12placeholders2_3E,@object
	.size		_ZN41_INTERNAL_00420102_4_k_cu_ba0b9042_1504846thrust24THRUST_300001_SM_1000_NS12placeholders2_3E,(_ZN41_INTERNAL_00420102_4_k_cu_ba0b9042_1504844cuda3std3__45__cpo4cendE - _ZN41_INTERNAL_00420102_4_k_cu_ba0b9042_1504846thrust24THRUST_300001_SM_1000_NS12placeholders2_3E)
_ZN41_INTERNAL_00420102_4_k_cu_ba0b9042_1504846thrust24THRUST_300001_SM_1000_NS12placeholders2_3E:
	.zero		1
	.type		_ZN41_INTERNAL_00420102_4_k_cu_ba0b9042_1504844cuda3std3__45__cpo4cendE,@object
	.size		_ZN41_INTERNAL_00420102_4_k_cu_ba0b9042_1504844cuda3std3__45__cpo4cendE,(_ZN41_INTERNAL_00420102_4_k_cu_ba0b9042_1504844cuda3std6ranges3__45__cpo4cendE - _ZN41_INTERNAL_00420102_4_k_cu_ba0b9042_1504844cuda3std3__45__cpo4cendE)
_ZN41_INTERNAL_00420102_4_k_cu_ba0b9042_1504844cuda3std3__45__cpo4cendE:
	.zero		1
	.type		_ZN41_INTERNAL_00420102_4_k_cu_ba0b9042_1504844cuda3std6ranges3__45__cpo4cendE,@object
	.size		_ZN41_INTERNAL_00420102_4_k_cu_ba0b9042_1504844cuda3std6ranges3__45__cpo4cendE,(_ZN41_INTERNAL_00420102_4_k_cu_ba0b9042_1504846thrust24THRUST_300001_SM_1000_NS12placeholders2_7E - _ZN41_INTERNAL_00420102_4_k_cu_ba0b9042_1504844cuda3std6ranges3__45__cpo4cendE)
_ZN41_INTERNAL_00420102_4_k_cu_ba0b9042_1504844cuda3std6ranges3__45__cpo4cendE:
	.zero		1
	.type		_ZN41_INTERNAL_00420102_4_k_cu_ba0b9042_1504846thrust24THRUST_300001_SM_1000_NS12placeholders2_7E,@object
	.size		_ZN41_INTERNAL_00420102_4_k_cu_ba0b9042_1504846thrust24THRUST_300001_SM_1000_NS12placeholders2_7E,(_ZN41_INTERNAL_00420102_4_k_cu_ba0b9042_1504844cuda3std3__45__cpo5crendE - _ZN41_INTERNAL_00420102_4_k_cu_ba0b9042_1504846thrust24THRUST_300001_SM_1000_NS12placeholders2_7E)
_ZN41_INTERNAL_00420102_4_k_cu_ba0b9042_1504846thrust24THRUST_300001_SM_1000_NS12placeholders2_7E:
	.zero		1
	.type		_ZN41_INTERNAL_00420102_4_k_cu_ba0b9042_1504844cuda3std3__45__cpo5crendE,@object
	.size		_ZN41_INTERNAL_00420102_4_k_cu_ba0b9042_1504844cuda3std3__45__cpo5crendE,(_ZN41_INTERNAL_00420102_4_k_cu_ba0b9042_1504844cuda3std6ranges3__45__cpo4prevE - _ZN41_INTERNAL_00420102_4_k_cu_ba0b9042_1504844cuda3std3__45__cpo5crendE)
_ZN41_INTERNAL_00420102_4_k_cu_ba0b9042_1504844cuda3std3__45__cpo5crendE:
	.zero		1
	.type		_ZN41_INTERNAL_00420102_4_k_cu_ba0b9042_1504844cuda3std6ranges3__45__cpo4prevE,@object
	.size		_ZN41_INTERNAL_00420102_4_k_cu_ba0b9042_1504844cuda3std6ranges3__45__cpo4prevE,(_ZN41_INTERNAL_00420102_4_k_cu_ba0b9042_1504844cuda3std6ranges3__45__cpo9iter_moveE - _ZN41_INTERNAL_00420102_4_k_cu_ba0b9042_1504844cuda3std6ranges3__45__cpo4prevE)
_ZN41_INTERNAL_00420102_4_k_cu_ba0b9042_1504844cuda3std6ranges3__45__cpo4prevE:
	.zero		1
	.type		_ZN41_INTERNAL_00420102_4_k_cu_ba0b9042_1504844cuda3std6ranges3__45__cpo9iter_moveE,@object
	.size		_ZN41_INTERNAL_00420102_4_k_cu_ba0b9042_1504844cuda3std6ranges3__45__cpo9iter_moveE,(_ZN41_INTERNAL_00420102_4_k_cu_ba0b9042_1504846thrust24THRUST_300001_SM_1000_NS6system6detail10sequential3seqE - _ZN41_INTERNAL_00420102_4_k_cu_ba0b9042_1504844cuda3std6ranges3__45__cpo9iter_moveE)
_ZN41_INTERNAL_00420102_4_k_cu_ba0b9042_1504844cuda3std6ranges3__45__cpo9iter_moveE:
	.zero		1
	.type		_ZN41_INTERNAL_00420102_4_k_cu_ba0b9042_1504846thrust24THRUST_300001_SM_1000_NS6system6detail10sequential3seqE,@object
	.size		_ZN41_INTERNAL_00420102_4_k_cu_ba0b9042_1504846thrust24THRUST_300001_SM_1000_NS6system6detail10sequential3seqE,(_ZN41_INTERNAL_00420102_4_k_cu_ba0b9042_1504846thrust24THRUST_300001_SM_1000_NS12placeholders2_9E - _ZN41_INTERNAL_00420102_4_k_cu_ba0b9042_1504846thrust24THRUST_300001_SM_1000_NS6system6detail10sequential3seqE)
_ZN41_INTERNAL_00420102_4_k_cu_ba0b9042_1504846thrust24THRUST_300001_SM_1000_NS6system6detail10sequential3seqE:
	.zero		1
	.type		_ZN41_INTERNAL_00420102_4_k_cu_ba0b9042_1504846thrust24THRUST_300001_SM_1000_NS12placeholders2_9E,@object
	.size		_ZN41_INTERNAL_00420102_4_k_cu_ba0b9042_1504846thrust24THRUST_300001_SM_1000_NS12placeholders2_9E,(_ZN41_INTERNAL_00420102_4_k_cu_ba0b9042_1504844cuda3std3__419piecewise_constructE - _ZN41_INTERNAL_00420102_4_k_cu_ba0b9042_1504846thrust24THRUST_300001_SM_1000_NS12placeholders2_9E)
_ZN41_INTERNAL_00420102_4_k_cu_ba0b9042_1504846thrust24THRUST_300001_SM_1000_NS12placeholders2_9E:
	.zero		1
	.type		_ZN41_INTERNAL_00420102_4_k_cu_ba0b9042_1504844cuda3std3__419piecewise_constructE,@object
	.size		_ZN41_INTERNAL_00420102_4_k_cu_ba0b9042_1504844cuda3std3__419piecewise_constructE,(_ZN41_INTERNAL_00420102_4_k_cu_ba0b9042_1504844cuda3std6ranges3__45__cpo5cdataE - _ZN41_INTERNAL_00420102_4_k_cu_ba0b9042_1504844cuda3std3__419piecewise_constructE)
_ZN41_INTERNAL_00420102_4_k_cu_ba0b9042_1504844cuda3std3__419piecewise_constructE:
	.zero		1
	.type		_ZN41_INTERNAL_00420102_4_k_cu_ba0b9042_1504844cuda3std6ranges3__45__cpo5cdataE,@object
	.size		_ZN41_INTERNAL_00420102_4_k_cu_ba0b9042_1504844cuda3std6ranges3__45__cpo5cdataE,(_ZN41_INTERNAL_00420102_4_k_cu_ba0b9042_1504846thrust24THRUST_300001_SM_1000_NS12placeholders2_1E - _ZN41_INTERNAL_00420102_4_k_cu_ba0b9042_1504844cuda3std6ranges3__45__cpo5cdataE)
_ZN41_INTERNAL_00420102_4_k_cu_ba0b9042_1504844cuda3std6ranges3__45__cpo5cdataE:
	.zero		1
	.type		_ZN41_INTERNAL_00420102_4_k_cu_ba0b9042_1504846thrust24THRUST_300001_SM_1000_NS12placeholders2_1E,@object
	.size		_ZN41_INTERNAL_00420102_4_k_cu_ba0b9042_1504846thrust24THRUST_300001_SM_1000_NS12placeholders2_1E,(_ZN41_INTERNAL_00420102_4_k_cu_ba0b9042_1504844cuda3std3__45__cpo3endE - _ZN41_INTERNAL_00420102_4_k_cu_ba0b9042_1504846thrust24THRUST_300001_SM_1000_NS12placeholders2_1E)
_ZN41_INTERNAL_00420102_4_k_cu_ba0b9042_1504846thrust24THRUST_300001_SM_1000_NS12placeholders2_1E:
	.zero		1
	.type		_ZN41_INTERNAL_00420102_4_k_cu_ba0b9042_1504844cuda3std3__45__cpo3endE,@object
	.size		_ZN41_INTERNAL_00420102_4_k_cu_ba0b9042_1504844cuda3std3__45__cpo3endE,(_ZN41_INTERNAL_00420102_4_k_cu_ba0b9042_1504844cuda3std6ranges3__45__cpo3endE - _ZN41_INTERNAL_00420102_4_k_cu_ba0b9042_1504844cuda3std3__45__cpo3endE)
_ZN41_INTERNAL_00420102_4_k_cu_ba0b9042_1504844cuda3std3__45__cpo3endE:
	.zero		1
	.type		_ZN41_INTERNAL_00420102_4_k_cu_ba0b9042_1504844cuda3std6ranges3__45__cpo3endE,@object
	.size		_ZN41_INTERNAL_00420102_4_k_cu_ba0b9042_1504844cuda3std6ranges3__45__cpo3endE,(_ZN41_INTERNAL_00420102_4_k_cu_ba0b9042_1504846thrust24THRUST_300001_SM_1000_NS12placeholders2_5E - _ZN41_INTERNAL_00420102_4_k_cu_ba0b9042_1504844cuda3std6ranges3__45__cpo3endE)
_ZN41_INTERNAL_00420102_4_k_cu_ba0b9042_1504844cuda3std6ranges3__45__cpo3endE:
	.zero		1
	.type		_ZN41_INTERNAL_00420102_4_k_cu_ba0b9042_1504846thrust24THRUST_300001_SM_1000_NS12placeholders2_5E,@object
	.size		_ZN41_INTERNAL_00420102_4_k_cu_ba0b9042_1504846thrust24THRUST_300001_SM_1000_NS12placeholders2_5E,(_ZN41_INTERNAL_00420102_4_k_cu_ba0b9042_1504844cuda3std3__45__cpo4rendE - _ZN41_INTERNAL_00420102_4_k_cu_ba0b9042_1504846thrust24THRUST_300001_SM_1000_NS12placeholders2_5E)
_ZN41_INTERNAL_00420102_4_k_cu_ba0b9042_1504846thrust24THRUST_300001_SM_1000_NS12placeholders2_5E:
	.zero		1
	.type		_ZN41_INTERNAL_00420102_4_k_cu_ba0b9042_1504844cuda3std3__45__cpo4rendE,@object
	.size		_ZN41_INTERNAL_00420102_4_k_cu_ba0b9042_1504844cuda3std3__45__cpo4rendE,(_ZN41_INTERNAL_00420102_4_k_cu_ba0b9042_1504844cuda3std6ranges3__45__cpo9iter_swapE - _ZN41_INTERNAL_00420102_4_k_cu_ba0b9042_1504844cuda3std3__45__cpo4rendE)
_ZN41_INTERNAL_00420102_4_k_cu_ba0b9042_1504844cuda3std3__45__cpo4rendE:
	.zero		1
	.type		_ZN41_INTERNAL_00420102_4_k_cu_ba0b9042_1504844cuda3std6ranges3__45__cpo9iter_swapE,@object
	.size		_ZN41_INTERNAL_00420102_4_k_cu_ba0b9042_1504844cuda3std6ranges3__45__cpo9iter_swapE,(_ZN41_INTERNAL_00420102_4_k_cu_ba0b9042_1504844cuda3std3__48unexpectE - _ZN41_INTERNAL_00420102_4_k_cu_ba0b9042_1504844cuda3std6ranges3__45__cpo9iter_swapE)
_ZN41_INTERNAL_00420102_4_k_cu_ba0b9042_1504844cuda3std6ranges3__45__cpo9iter_swapE:
	.zero		1
	.type		_ZN41_INTERNAL_00420102_4_k_cu_ba0b9042_1504844cuda3std3__48unexpectE,@object
	.size		_ZN41_INTERNAL_00420102_4_k_cu_ba0b9042_1504844cuda3std3__48unexpectE,(_ZN41_INTERNAL_00420102_4_k_cu_ba0b9042_1504846thrust24THRUST_300001_SM_1000_NS8cuda_cub3parE - _ZN41_INTERNAL_00420102_4_k_cu_ba0b9042_1504844cuda3std3__48unexpectE)
_ZN41_INTERNAL_00420102_4_k_cu_ba0b9042_1504844cuda3std3__48unexpectE:
	.zero		1
	.type		_ZN41_INTERNAL_00420102_4_k_cu_ba0b9042_1504846thrust24THRUST_300001_SM_1000_NS8cuda_cub3parE,@object
	.size		_ZN41_INTERNAL_00420102_4_k_cu_ba0b9042_1504846thrust24THRUST_300001_SM_1000_NS8cuda_cub3parE,(.L_38 - _ZN41_INTERNAL_00420102_4_k_cu_ba0b9042_1504846thrust24THRUST_300001_SM_1000_NS8cuda_cub3parE)
_ZN41_INTERNAL_00420102_4_k_cu_ba0b9042_1504846thrust24THRUST_300001_SM_1000_NS8cuda_cub3parE:
	.zero		1
.L_38:


//--------------------- .nv.constant0._ZN3cub18CUB_300001_SM_10006detail11EmptyKernelIvEEvv --------------------------
	.section	.nv.constant0._ZN3cub18CUB_300001_SM_10006detail11EmptyKernelIvEEvv,"a",@progbits
	.sectionflags	@""
	.align	4
.nv.constant0._ZN3cub18CUB_300001_SM_10006detail11EmptyKernelIvEEvv:
	.zero		896


//--------------------- SYMBOLS --------------------------

	.type		.nv.reservedSmem.offset0,@object
	.size		.nv.reservedSmem.offset0,0x4
